	.headerflags	@"EF_CUDA_TEXMODE_UNIFIED EF_CUDA_64BIT_ADDRESS EF_CUDA_ACCELERATORS EF_CUDA_SM90 EF_CUDA_VIRTUAL_SM(EF_CUDA_SM90)"
	.elftype	@"ET_EXEC"


//--------------------- .nv.info                  --------------------------
	.section	.nv.info,"",@"SHT_CUDA_INFO"
	.align	4


	//----- nvinfo : EIATTR_REGCOUNT
	.align		4
        /*0000*/ 	.byte	0x04, 0x2f
        /*0002*/ 	.short	(.L_3 - .L_2)
	.align		4
.L_2:
        /*0004*/ 	.word	index@(triton_poi_fused_add_div_mean_pow_sub_var_0)
        /*0008*/ 	.word	0x0000000f


	//----- nvinfo : EIATTR_MIN_STACK_SIZE
	.align		4
.L_3:
        /*000c*/ 	.byte	0x04, 0x12
        /*000e*/ 	.short	(.L_5 - .L_4)
	.align		4
.L_4:
        /*0010*/ 	.word	index@(triton_poi_fused_add_div_mean_pow_sub_var_0)
        /*0014*/ 	.word	0x00000000


	//----- nvinfo : EIATTR_FRAME_SIZE
	.align		4
.L_5:
        /*0018*/ 	.byte	0x04, 0x11
        /*001a*/ 	.short	(.L_7 - .L_6)
	.align		4
.L_6:
        /*001c*/ 	.word	index@(triton_poi_fused_add_div_mean_pow_sub_var_0)
        /*0020*/ 	.word	0x00000000


	//----- nvinfo : EIATTR_MIN_STACK_SIZE
	.align		4
.L_7:
        /*0024*/ 	.byte	0x04, 0x12
        /*0026*/ 	.short	(.L_9 - .L_8)
	.align		4
.L_8:
        /*0028*/ 	.word	index@(triton_poi_fused_add_div_mean_pow_sub_var_0)
        /*002c*/ 	.word	0x00000000
.L_9:


//--------------------- .nv.info.triton_poi_fused_add_div_mean_pow_sub_var_0 --------------------------
	.section	.nv.info.triton_poi_fused_add_div_mean_pow_sub_var_0,"",@"SHT_CUDA_INFO"
	.sectionflags	@""
	.align	4


	//----- nvinfo : EIATTR_CUDA_API_VERSION
	.align		4
        /*0000*/ 	.byte	0x04, 0x37
        /*0002*/ 	.short	(.L_11 - .L_10)
.L_10:
        /*0004*/ 	.word	0x0000007c


	//----- nvinfo : EIATTR_KPARAM_INFO
	.align		4
.L_11:
        /*0008*/ 	.byte	0x04, 0x17
        /*000a*/ 	.short	(.L_13 - .L_12)
.L_12:
        /*000c*/ 	.word	0x00000000
        /*0010*/ 	.short	0x0002
        /*0012*/ 	.short	0x0010
        /*0014*/ 	.byte	0x00, 0xf0, 0x11, 0x00


	//----- nvinfo : EIATTR_KPARAM_INFO
	.align		4
.L_13:
        /*0018*/ 	.byte	0x04, 0x17
        /*001a*/ 	.short	(.L_15 - .L_14)
.L_14:
        /*001c*/ 	.word	0x00000000
        /*0020*/ 	.short	0x0001
        /*0022*/ 	.short	0x0008
        /*0024*/ 	.byte	0x00, 0xf4, 0x21, 0x00


	//----- nvinfo : EIATTR_KPARAM_INFO
	.align		4
.L_15:
        /*0028*/ 	.byte	0x04, 0x17
        /*002a*/ 	.short	(.L_17 - .L_16)
.L_16:
        /*002c*/ 	.word	0x00000000
        /*0030*/ 	.short	0x0000
        /*0032*/ 	.short	0x0000
        /*0034*/ 	.byte	0x00, 0xf4, 0x21, 0x00


	//----- nvinfo : EIATTR_SPARSE_MMA_MASK
	.align		4
.L_17:
        /*0038*/ 	.byte	0x03, 0x50
        /*003a*/ 	.short	0x0000


	//----- nvinfo : EIATTR_MAXREG_COUNT
	.align		4
        /*003c*/ 	.byte	0x03, 0x1b
        /*003e*/ 	.short	0x00ff


	//----- nvinfo : EIATTR_EXIT_INSTR_OFFSETS
	.align		4
        /*0040*/ 	.byte	0x04, 0x1c
        /*0042*/ 	.short	(.L_19 - .L_18)


	//   ....[0]....
.L_18:
        /*0044*/ 	.word	0x00000330


	//   ....[1]....
        /*0048*/ 	.word	0x00000350


	//----- nvinfo : EIATTR_REQNTID
	.align		4
.L_19:
        /*004c*/ 	.byte	0x04, 0x10
        /*004e*/ 	.short	(.L_21 - .L_20)
.L_20:
        /*0050*/ 	.word	0x00000020
        /*0054*/ 	.word	0x00000001
        /*0058*/ 	.word	0x00000001


	//----- nvinfo : EIATTR_CBANK_PARAM_SIZE
	.align		4
.L_21:
        /*005c*/ 	.byte	0x03, 0x19
        /*005e*/ 	.short	0x0014


	//----- nvinfo : EIATTR_PARAM_CBANK
	.align		4
        /*0060*/ 	.byte	0x04, 0x0a
        /*0062*/ 	.short	(.L_23 - .L_22)
	.align		4
.L_22:
        /*0064*/ 	.word	index@(.nv.constant0.triton_poi_fused_add_div_mean_pow_sub_var_0)
        /*0068*/ 	.short	0x0210
        /*006a*/ 	.short	0x0014


	//----- nvinfo : EIATTR_SW_WAR
	.align		4
.L_23:
        /*006c*/ 	.byte	0x04, 0x36
        /*006e*/ 	.short	(.L_25 - .L_24)
.L_24:
        /*0070*/ 	.word	0x00000008
.L_25:


//--------------------- .nv.callgraph             --------------------------
	.section	.nv.callgraph,"",@"SHT_CUDA_CALLGRAPH"
	.align	4
	.sectionentsize	8
	.align		4
        /*0000*/ 	.word	0x00000000
	.align		4
        /*0004*/ 	.word	0xffffffff
	.align		4
        /*0008*/ 	.word	0x00000000
	.align		4
        /*000c*/ 	.word	0xfffffffe
	.align		4
        /*0010*/ 	.word	0x00000000
	.align		4
        /*0014*/ 	.word	0xfffffffd
	.align		4
        /*0018*/ 	.word	0x00000000
	.align		4
        /*001c*/ 	.word	0xfffffffc


//--------------------- .nv.constant4             --------------------------
	.section	.nv.constant4,"a",@progbits
	.align	8
	.align		8
.nv.constant4:
        /*0000*/ 	.dword	_$_str
	.align		8
        /*0008*/ 	.dword	_$_str_$_2


//--------------------- .text.triton_poi_fused_add_div_mean_pow_sub_var_0 --------------------------
	.section	.text.triton_poi_fused_add_div_mean_pow_sub_var_0,"ax",@progbits
	.align	128
        .global         triton_poi_fused_add_div_mean_pow_sub_var_0
        .type           triton_poi_fused_add_div_mean_pow_sub_var_0,@function
        .size           triton_poi_fused_add_div_mean_pow_sub_var_0,(.L_x_1 - triton_poi_fused_add_div_mean_pow_sub_var_0)
        .other          triton_poi_fused_add_div_mean_pow_sub_var_0,@"STO_CUDA_ENTRY STV_DEFAULT"
triton_poi_fused_add_div_mean_pow_sub_var_0:
.text.triton_poi_fused_add_div_mean_pow_sub_var_0:
[----:B------:R-:W0:Y:S02]  /*0000*/  LDC R1, c[0x0][0x28] ;  /* 0x00000a00ff017b82 */ /* 0x000e240000000800 */
[----:B------:R-:W1:Y:S01]  /*0010*/  S2R R12, SR_TID.X ;  /* 0x00000000000c7919 */ /* 0x000e620000002100 */
[----:B------:R-:W2:Y:S01]  /*0020*/  LDC.64 R2, c[0x0][0x210] ;  /* 0x00008400ff027b82 */ /* 0x000ea20000000a00 */
[----:B------:R-:W-:Y:S01]  /*0030*/  HFMA2.MMA R6, -RZ, RZ, 0, 0 ;  /* 0x00000000ff067435 */ /* 0x000fe200000001ff */
[----:B------:R-:W-:Y:S01]  /*0040*/  CS2R R8, SRZ ;  /* 0x0000000000087805 */ /* 0x000fe2000001ff00 */
[----:B------:R-:W3:Y:S01]  /*0050*/  S2R R7, SR_CTAID.X ;  /* 0x0000000000077919 */ /* 0x000ee20000002500 */
[----:B------:R-:W-:Y:S01]  /*0060*/  ULDC.64 UR4, c[0x0][0x208] ;  /* 0x0000820000047ab9 */ /* 0x000fe20000000a00 */
[----:B-1----:R-:W-:Y:S02]  /*0070*/  LOP3.LUT R0, R12, 0xf, RZ, 0xc0, !PT ;  /* 0x0000000f0c007812 */ /* 0x002fe400078ec0ff */
[----:B---3--:R-:W-:Y:S02]  /*0080*/  SHF.R.S32.HI R4, RZ, 0x1b, R7 ;  /* 0x0000001bff047819 */ /* 0x008fe40000011407 */
[----:B------:R-:W-:-:S02]  /*0090*/  LEA R7, R7, R0, 0x4 ;  /* 0x0000000007077211 */ /* 0x000fc400078e20ff */
[----:B------:R-:W-:Y:S02]  /*00a0*/  SGXT R0, R4, 0x1 ;  /* 0x000000010400781a */ /* 0x000fe40000000200 */
[----:B------:R-:W-:Y:S02]  /*00b0*/  ISETP.GE.AND P0, PT, R7, 0x10, PT ;  /* 0x000000100700780c */ /* 0x000fe40003f06270 */
[----:B------:R-:W-:-:S04]  /*00c0*/  LEA.HI R0, R0, R7, RZ, 0x2 ;  /* 0x0000000700007211 */ /* 0x000fc800078f10ff */
[----:B------:R-:W-:-:S04]  /*00d0*/  LOP3.LUT R0, R0, 0xfffffffc, RZ, 0xc0, !PT ;  /* 0xfffffffc00007812 */ /* 0x000fc800078ec0ff */
[----:B------:R-:W-:-:S05]  /*00e0*/  IADD3 R5, R7, -R0, RZ ;  /* 0x8000000007057210 */ /* 0x000fca0007ffe0ff */
[----:B--2---:R-:W-:Y:S01]  /*00f0*/  IMAD.WIDE R4, R5, 0x4, R2 ;  /* 0x0000000405047825 */ /* 0x004fe200078e0202 */
[----:B------:R-:W-:-:S04]  /*0100*/  MOV R10, RZ ;  /* 0x000000ff000a7202 */ /* 0x000fc80000000f00 */
[----:B------:R-:W2:Y:S04]  /*0110*/  @!P0 LDG.E.EL R6, desc[UR4][R4.64] ;  /* 0x0000000404068981 */ /* 0x000ea8000c2e1900 */
[----:B------:R-:W2:Y:S04]  /*0120*/  @!P0 LDG.E.EL R9, desc[UR4][R4.64+0x10] ;  /* 0x0000100404098981 */ /* 0x000ea8000c2e1900 */
[----:B------:R-:W3:Y:S04]  /*0130*/  @!P0 LDG.E.EL R8, desc[UR4][R4.64+0x20] ;  /* 0x0000200404088981 */ /* 0x000ee8000c2e1900 */
[----:B------:R-:W4:Y:S01]  /*0140*/  @!P0 LDG.E.EL R10, desc[UR4][R4.64+0x30] ;  /* 0x00003004040a8981 */ /* 0x000f22000c2e1900 */
[----:B------:R-:W-:Y:S01]  /*0150*/  HFMA2.MMA R0, -RZ, RZ, 0, 0 ;  /* 0x00000000ff007435 */ /* 0x000fe200000001ff */
[----:B------:R-:W-:-:S09]  /*0160*/  IMAD.WIDE R2, R7, 0x4, R2 ;  /* 0x0000000407027825 */ /* 0x000fd200078e0202 */
[----:B------:R1:W5:Y:S01]  /*0170*/  @!P0 LDG.E R0, desc[UR4][R2.64] ;  /* 0x0000000402008981 */ /* 0x000362000c1e1900 */
[----:B------:R-:W-:-:S04]  /*0180*/  LOP3.LUT P0, RZ, R12, 0x10, RZ, 0xc0, !PT ;  /* 0x000000100cff7812 */ /* 0x000fc8000780c0ff */
[----:B------:R-:W-:Y:S02]  /*0190*/  ISETP.LT.AND P0, PT, R7, 0x10, !P0 ;  /* 0x000000100700780c */ /* 0x000fe40004701270 */
[----:B-1----:R-:W-:Y:S01]  /*01a0*/  MOV R2, 0x3eaaaaab ;  /* 0x3eaaaaab00027802 */ /* 0x002fe20000000f00 */
[----:B--2---:R-:W-:-:S04]  /*01b0*/  FADD R11, R9, R6 ;  /* 0x00000006090b7221 */ /* 0x004fc80000000000 */
[----:B---3--:R-:W-:-:S04]  /*01c0*/  FADD R11, R11, R8 ;  /* 0x000000080b0b7221 */ /* 0x008fc80000000000 */
[----:B----4-:R-:W-:-:S04]  /*01d0*/  FADD R11, R11, R10 ;  /* 0x0000000a0b0b7221 */ /* 0x010fc80000000000 */
[C---:B------:R-:W-:Y:S01]  /*01e0*/  FFMA R9, R11.reuse, -0.25, R9 ;  /* 0xbe8000000b097823 */ /* 0x040fe20000000009 */
[C---:B------:R-:W-:Y:S01]  /*01f0*/  FFMA R6, R11.reuse, -0.25, R6 ;  /* 0xbe8000000b067823 */ /* 0x040fe20000000006 */
[C---:B------:R-:W-:Y:S01]  /*0200*/  FFMA R8, R11.reuse, -0.25, R8 ;  /* 0xbe8000000b087823 */ /* 0x040fe20000000008 */
[----:B------:R-:W-:Y:S01]  /*0210*/  FFMA R10, R11, -0.25, R10 ;  /* 0xbe8000000b0a7823 */ /* 0x000fe2000000000a */
[----:B------:R-:W-:Y:S01]  /*0220*/  FMUL R9, R9, R9 ;  /* 0x0000000909097220 */ /* 0x000fe20000400000 */
[----:B-----5:R-:W-:-:S03]  /*0230*/  FFMA R0, R11, -0.25, R0 ;  /* 0xbe8000000b007823 */ /* 0x020fc60000000000 */
[----:B------:R-:W-:-:S04]  /*0240*/  FFMA R9, R6, R6, R9 ;  /* 0x0000000606097223 */ /* 0x000fc80000000009 */
[----:B------:R-:W-:-:S04]  /*0250*/  FFMA R9, R8, R8, R9 ;  /* 0x0000000808097223 */ /* 0x000fc80000000009 */
[----:B------:R-:W-:-:S04]  /*0260*/  FFMA R9, R10, R10, R9 ;  /* 0x0000000a0a097223 */ /* 0x000fc80000000009 */
[----:B------:R-:W-:Y:S02]  /*0270*/  FFMA R9, R9, R2, 9.9999999600419720025e-13 ;  /* 0x2b8cbccc09097423 */ /* 0x000fe40000000002 */
[----:B------:R-:W1:Y:S02]  /*0280*/  LDC.64 R2, c[0x0][0x218] ;  /* 0x00008600ff027b82 */ /* 0x000e640000000a00 */
[----:B------:R-:W2:Y:S02]  /*0290*/  MUFU.SQRT R4, R9 ;  /* 0x0000000900047308 */ /* 0x000ea40000002000 */
[C---:B--2---:R-:W-:Y:S02]  /*02a0*/  FSETP.GT.AND P1, PT, R4.reuse, 8.50705917302346158658e+37, PT ;  /* 0x7e8000000400780b */ /* 0x044fe40003f24000 */
[----:B------:R-:W-:Y:S01]  /*02b0*/  FSETP.GEU.AND P2, PT, R4, 1.175494350822287508e-38, PT ;  /* 0x008000000400780b */ /* 0x000fe20003f4e000 */
[----:B-1----:R-:W-:-:S10]  /*02c0*/  IMAD.WIDE R2, R7, 0x4, R2 ;  /* 0x0000000407027825 */ /* 0x002fd400078e0202 */
[----:B------:R-:W-:Y:S01]  /*02d0*/  @P1 FMUL R4, R4, 0.25 ;  /* 0x3e80000004041820 */ /* 0x000fe20000400000 */
[----:B------:R-:W-:-:S03]  /*02e0*/  @P1 FMUL R0, R0, 0.25 ;  /* 0x3e80000000001820 */ /* 0x000fc60000400000 */
[----:B------:R-:W-:Y:S01]  /*02f0*/  @!P2 FMUL R4, R4, 16777216 ;  /* 0x4b8000000404a820 */ /* 0x000fe20000400000 */
[----:B------:R-:W-:-:S03]  /*0300*/  @!P2 FMUL R0, R0, 16777216 ;  /* 0x4b8000000000a820 */ /* 0x000fc60000400000 */
[----:B------:R-:W1:Y:S02]  /*0310*/  MUFU.RCP R5, R4 ;  /* 0x0000000400057308 */ /* 0x000e640000001000 */
[----:B-1----:R-:W-:Y:S01]  /*0320*/  FMUL R5, R5, R0 ;  /* 0x0000000005057220 */ /* 0x002fe20000400000 */
[----:B------:R-:W-:Y:S06]  /*0330*/  @!P0 EXIT ;  /* 0x000000000000894d */ /* 0x000fec0003800000 */
[----:B------:R-:W-:Y:S01]  /*0340*/  STG.E desc[UR4][R2.64], R5 ;  /* 0x0000000502007986 */ /* 0x000fe2000c101904 */
[----:B------:R-:W-:Y:S05]  /*0350*/  EXIT ;  /* 0x000000000000794d */ /* 0x000fea0003800000 */
.L_x_0:
[----:B------:R-:W-:-:S00]  /*0360*/  BRA `(.L_x_0) ;  /* 0xfffffffc00fc7947 */ /* 0x000fc0000383ffff */
[----:B------:R-:W-:-:S00]  /*0370*/  NOP ;  /* 0x0000000000007918 */ /* 0x000fc00000000000 */
        /* <DEDUP_REMOVED lines=8> */
.L_x_1:


//--------------------- .nv.global.init           --------------------------
	.section	.nv.global.init,"aw",@progbits
.nv.global.init:
	.type		_$_str,@object
	.size		_$_str,(_$_str_$_2 - _$_str)
_$_str:
        /*0000*/ 	.byte	0x5f, 0x5f, 0x43, 0x55, 0x44, 0x41, 0x5f, 0x46, 0x54, 0x5a, 0x00
	.type		_$_str_$_2,@object
	.size		_$_str_$_2,(.L_1 - _$_str_$_2)
_$_str_$_2:
        /*000b*/ 	.byte	0x5f, 0x5f, 0x43, 0x55, 0x44, 0x41, 0x5f, 0x50, 0x52, 0x45, 0x43, 0x5f, 0x53, 0x51, 0x52, 0x54
        /*001b*/ 	.byte	0x00
.L_1:


//--------------------- .nv.constant0.triton_poi_fused_add_div_mean_pow_sub_var_0 --------------------------
	.section	.nv.constant0.triton_poi_fused_add_div_mean_pow_sub_var_0,"a",@progbits
	.sectionflags	@""
	.align	4
.nv.constant0.triton_poi_fused_add_div_mean_pow_sub_var_0:
	.zero		548
